//
// Generated by NVIDIA NVVM Compiler
//
// Compiler Build ID: CL-36424714
// Cuda compilation tools, release 13.0, V13.0.88
// Based on NVVM 20.0.0
//

.version 9.0
.target sm_100
.address_size 64

	// .globl	_Z8myKernelPi
.extern .func  (.param .b32 func_retval0) vprintf
(
	.param .b64 vprintf_param_0,
	.param .b64 vprintf_param_1
)
;
.global .align 1 .b8 $str[31] = {72, 101, 108, 108, 111, 44, 32, 119, 111, 114, 108, 100, 32, 102, 114, 111, 109, 32, 116, 104, 101, 32, 100, 101, 118, 105, 99, 101, 33, 10};

.visible .entry _Z8myKernelPi(
	.param .u64 .ptr .align 1 _Z8myKernelPi_param_0
)
{
	.reg .b32 	%r<6>;
	.reg .b64 	%rd<7>;

	ld.param.u64 	%rd1, [_Z8myKernelPi_param_0];
	cvta.to.global.u64 	%rd2, %rd1;
	mov.u32 	%r1, %tid.x;
	mul.wide.u32 	%rd3, %r1, 4;
	add.s64 	%rd4, %rd2, %rd3;
	ld.global.u32 	%r2, [%rd4];
	add.s32 	%r3, %r2, 1;
	st.global.u32 	[%rd4], %r3;
	mov.u64 	%rd5, $str;
	cvta.global.u64 	%rd6, %rd5;
	{ // callseq 0, 0
	.param .b64 param0;
	st.param.b64 	[param0], %rd6;
	.param .b64 param1;
	st.param.b64 	[param1], 0;
	.param .b32 retval0;
	call.uni (retval0), 
	vprintf, 
	(
	param0, 
	param1
	);
	ld.param.b32 	%r4, [retval0];
	} // callseq 0
	ret;

}


// ===== COMPILED SASS (sm_100) =====

	.target	sm_100

	.elftype	@"ET_EXEC"


//--------------------- .note.nv.tkinfo           --------------------------
	.section	.note.nv.tkinfo,"",@"SHT_NOTE"
	.sectionflags	@"SHF_NOTE_NV_TKINFO"
	.tkinfo
        /*0018*/ 	.word	0x00000002
        /*0030*/ 	.string	""
        /*0030*/ 	.string	"ptxas"
        /*0030*/ 	.string	"Cuda compilation tools, release 13.0, V13.0.88"
        /*0030*/ 	.string	"Build cuda_13.0.r13.0/compiler.36424714_0"
        /*0030*/ 	.string	"-arch sm_100 -m 64 "



//--------------------- .note.nv.cuinfo           --------------------------
	.section	.note.nv.cuinfo,"",@"SHT_NOTE"
	.sectionflags	@"SHF_NOTE_NV_CUINFO"
        /*0018*/ 	.short	0x0002
        /*001a*/ 	.short	0x0064
        /*001c*/ 	.short	0x0082
	.zero		2


//--------------------- .nv.info                  --------------------------
	.section	.nv.info,"",@"SHT_CUDA_INFO"
	.align	4


	//----- nvinfo : EIATTR_REGCOUNT
	.align		4
        /*0000*/ 	.byte	0x04, 0x2f
        /*0002*/ 	.short	(.L_2 - .L_1)
	.align		4
.L_1:
        /*0004*/ 	.word	index@(_Z8myKernelPi)
        /*0008*/ 	.word	0x00000018


	//----- nvinfo : EIATTR_FRAME_SIZE
	.align		4
.L_2:
        /*000c*/ 	.byte	0x04, 0x11
        /*000e*/ 	.short	(.L_4 - .L_3)
	.align		4
.L_3:
        /*0010*/ 	.word	index@(_Z8myKernelPi)
        /*0014*/ 	.word	0x00000000


	//----- nvinfo : EIATTR_MIN_STACK_SIZE
	.align		4
.L_4:
        /*0018*/ 	.byte	0x04, 0x12
        /*001a*/ 	.short	(.L_6 - .L_5)
	.align		4
.L_5:
        /*001c*/ 	.word	index@(_Z8myKernelPi)
        /*0020*/ 	.word	0x00000000
.L_6:


//--------------------- .nv.compat                --------------------------
	.section	.nv.compat,"",@"SHT_CUDA_COMPAT_INFO"
	.align	4
        /*0000*/ 	.byte	0x02, 0x09, 0x00, 0x00, 0x02, 0x02, 0x01, 0x00, 0x02, 0x05, 0x05, 0x00, 0x03, 0x07, 0x01, 0x01
        /*0010*/ 	.byte	0x02, 0x03, 0x00, 0x00, 0x02, 0x06, 0x01, 0x00, 0x04, 0x0b, 0x08, 0x00, 0x09, 0x00, 0x00, 0x00
        /*0020*/ 	.byte	0x00, 0x00, 0x00, 0x00


//--------------------- .nv.info._Z8myKernelPi    --------------------------
	.section	.nv.info._Z8myKernelPi,"",@"SHT_CUDA_INFO"
	.sectionflags	@""
	.align	4


	//----- nvinfo : EIATTR_CUDA_API_VERSION
	.align		4
        /*0000*/ 	.byte	0x04, 0x37
        /*0002*/ 	.short	(.L_8 - .L_7)
.L_7:
        /*0004*/ 	.word	0x00000082


	//----- nvinfo : EIATTR_KPARAM_INFO
	.align		4
.L_8:
        /*0008*/ 	.byte	0x04, 0x17
        /*000a*/ 	.short	(.L_10 - .L_9)
.L_9:
        /*000c*/ 	.word	0x00000000
        /*0010*/ 	.short	0x0000
        /*0012*/ 	.short	0x0000
        /*0014*/ 	.byte	0x00, 0xf5, 0x21, 0x00


	//----- nvinfo : EIATTR_SPARSE_MMA_MASK
	.align		4
.L_10:
        /*0018*/ 	.byte	0x03, 0x50
        /*001a*/ 	.short	0x0000


	//----- nvinfo : EIATTR_MAXREG_COUNT
	.align		4
        /*001c*/ 	.byte	0x03, 0x1b
        /*001e*/ 	.short	0x00ff


	//----- nvinfo : EIATTR_EXTERNS
	.align		4
        /*0020*/ 	.byte	0x04, 0x0f
        /*0022*/ 	.short	(.L_12 - .L_11)


	//   ....[0]....
	.align		4
.L_11:
        /*0024*/ 	.word	index@(vprintf)


	//----- nvinfo : EIATTR_MERCURY_ISA_VERSION
	.align		4
.L_12:
        /*0028*/ 	.byte	0x03, 0x5f
        /*002a*/ 	.short	0x0101


	//----- nvinfo : EIATTR_VRC_CTA_INIT_COUNT
	.align		4
        /*002c*/ 	.byte	0x02, 0x4a
	.zero		1
	.zero		1


	//----- nvinfo : EIATTR_SYSCALL_OFFSETS
	.align		4
        /*0030*/ 	.byte	0x04, 0x46
        /*0032*/ 	.short	(.L_14 - .L_13)


	//   ....[0]....
.L_13:
        /*0034*/ 	.word	0x000000f0


	//----- nvinfo : EIATTR_EXIT_INSTR_OFFSETS
	.align		4
.L_14:
        /*0038*/ 	.byte	0x04, 0x1c
        /*003a*/ 	.short	(.L_16 - .L_15)


	//   ....[0]....
.L_15:
        /*003c*/ 	.word	0x00000100


	//----- nvinfo : EIATTR_CBANK_PARAM_SIZE
	.align		4
.L_16:
        /*0040*/ 	.byte	0x03, 0x19
        /*0042*/ 	.short	0x0008


	//----- nvinfo : EIATTR_PARAM_CBANK
	.align		4
        /*0044*/ 	.byte	0x04, 0x0a
        /*0046*/ 	.short	(.L_18 - .L_17)
	.align		4
.L_17:
        /*0048*/ 	.word	index@(.nv.constant0._Z8myKernelPi)
        /*004c*/ 	.short	0x0380
        /*004e*/ 	.short	0x0008


	//----- nvinfo : EIATTR_SW_WAR
	.align		4
.L_18:
        /*0050*/ 	.byte	0x04, 0x36
        /*0052*/ 	.short	(.L_20 - .L_19)
.L_19:
        /*0054*/ 	.word	0x00000008
.L_20:


//--------------------- .nv.callgraph             --------------------------
	.section	.nv.callgraph,"",@"SHT_CUDA_CALLGRAPH"
	.align	4
	.sectionentsize	8
	.align		4
        /*0000*/ 	.word	0x00000000
	.align		4
        /*0004*/ 	.word	0xffffffff
	.align		4
        /*0008*/ 	.word	index@(_Z8myKernelPi)
	.align		4
        /*000c*/ 	.word	index@(vprintf)
	.align		4
        /*0010*/ 	.word	0x00000000
	.align		4
        /*0014*/ 	.word	0xfffffffe
	.align		4
        /*0018*/ 	.word	0x00000000
	.align		4
        /*001c*/ 	.word	0xfffffffd
	.align		4
        /*0020*/ 	.word	0x00000000
	.align		4
        /*0024*/ 	.word	0xfffffffc


//--------------------- .nv.constant4             --------------------------
	.section	.nv.constant4,"a",@progbits
	.align	8
	.align		8
.nv.constant4:
        /*0000*/ 	.dword	vprintf
	.align		8
        /*0008*/ 	.dword	$str


//--------------------- .text._Z8myKernelPi       --------------------------
	.section	.text._Z8myKernelPi,"ax",@progbits
	.align	128
        .global         _Z8myKernelPi
        .type           _Z8myKernelPi,@function
        .size           _Z8myKernelPi,(.L_x_2 - _Z8myKernelPi)
        .other          _Z8myKernelPi,@"STO_CUDA_ENTRY STV_DEFAULT"
_Z8myKernelPi:
.text._Z8myKernelPi:
[----:B------:R-:W0:Y:S01]  /*0000*/  LDC R1, c[0x0][0x37c] ;  /* 0x0000df00ff017b82 */ /* 0x000e220000000800 */
[----:B------:R-:W1:Y:S07]  /*0010*/  S2R R5, SR_TID.X ;  /* 0x0000000000057919 */ /* 0x000e6e0000002100 */
[----:B------:R-:W1:Y:S01]  /*0020*/  LDC.64 R2, c[0x0][0x380] ;  /* 0x0000e000ff027b82 */ /* 0x000e620000000a00 */
[----:B------:R-:W2:Y:S01]  /*0030*/  LDCU.64 UR4, c[0x0][0x358] ;  /* 0x00006b00ff0477ac */ /* 0x000ea20008000a00 */
[----:B------:R-:W-:Y:S01]  /*0040*/  MOV R0, 0x0 ;  /* 0x0000000000007802 */ /* 0x000fe20000000f00 */
[----:B------:R-:W3:Y:S01]  /*0050*/  LDCU.64 UR6, c[0x4][0x8] ;  /* 0x01000100ff0677ac */ /* 0x000ee20008000a00 */
[----:B-1----:R-:W-:-:S05]  /*0060*/  IMAD.WIDE.U32 R2, R5, 0x4, R2 ;  /* 0x0000000405027825 */ /* 0x002fca00078e0002 */
[----:B--2---:R-:W2:Y:S01]  /*0070*/  LDG.E R9, desc[UR4][R2.64] ;  /* 0x0000000402097981 */ /* 0x004ea2000c1e1900 */
[----:B------:R1:W4:Y:S01]  /*0080*/  LDC.64 R10, c[0x4][R0] ;  /* 0x01000000000a7b82 */ /* 0x0003220000000a00 */
[----:B---3--:R-:W-:Y:S01]  /*0090*/  MOV R4, UR6 ;  /* 0x0000000600047c02 */ /* 0x008fe20008000f00 */
[----:B------:R-:W-:Y:S01]  /*00a0*/  IMAD.U32 R5, RZ, RZ, UR7 ;  /* 0x00000007ff057e24 */ /* 0x000fe2000f8e00ff */
[----:B------:R-:W-:Y:S01]  /*00b0*/  CS2R R6, SRZ ;  /* 0x0000000000067805 */ /* 0x000fe2000001ff00 */
[----:B--2---:R-:W-:-:S05]  /*00c0*/  VIADD R9, R9, 0x1 ;  /* 0x0000000109097836 */ /* 0x004fca0000000000 */
[----:B0---4-:R1:W-:Y:S02]  /*00d0*/  STG.E desc[UR4][R2.64], R9 ;  /* 0x0000000902007986 */ /* 0x0113e4000c101904 */
[----:B------:R-:W-:-:S07]  /*00e0*/  LEPC R20, `(.L_x_0) ;  /* 0x000000001014794e */ /* 0x000fce0000000000 */
[----:B-1----:R-:W-:Y:S05]  /*00f0*/  CALL.ABS.NOINC R10 ;  /* 0x000000000a007343 */ /* 0x002fea0003c00000 */
.L_x_0:
[----:B------:R-:W-:Y:S05]  /*0100*/  EXIT ;  /* 0x000000000000794d */ /* 0x000fea0003800000 */
.L_x_1:
[----:B------:R-:W-:-:S00]  /*0110*/  BRA `(.L_x_1) ;  /* 0xfffffffc00fc7947 */ /* 0x000fc0000383ffff */
[----:B------:R-:W-:-:S00]  /*0120*/  NOP ;  /* 0x0000000000007918 */ /* 0x000fc00000000000 */
        /* <DEDUP_REMOVED lines=13> */
.L_x_2:


//--------------------- .nv.global.init           --------------------------
	.section	.nv.global.init,"aw",@progbits
.nv.global.init:
	.type		$str,@object
	.size		$str,(.L_0 - $str)
$str:
        /*0000*/ 	.byte	0x48, 0x65, 0x6c, 0x6c, 0x6f, 0x2c, 0x20, 0x77, 0x6f, 0x72, 0x6c, 0x64, 0x20, 0x66, 0x72, 0x6f
        /*0010*/ 	.byte	0x6d, 0x20, 0x74, 0x68, 0x65, 0x20, 0x64, 0x65, 0x76, 0x69, 0x63, 0x65, 0x21, 0x0a, 0x00
.L_0:


//--------------------- .nv.shared.reserved.0     --------------------------
	.section	.nv.shared.reserved.0,"aw",@nobits
	.weak		__nv_reservedSMEM_offset_0_alias
	.size		__nv_reservedSMEM_offset_0_alias, 0, 64
	.other		__nv_reservedSMEM_offset_0_alias,@"STO_CUDA_RESERVED_SHARED STV_DEFAULT"
__nv_reservedSMEM_offset_0_alias:
	.zero		0
	.zero		64


//--------------------- .nv.constant0._Z8myKernelPi --------------------------
	.section	.nv.constant0._Z8myKernelPi,"a",@progbits
	.sectionflags	@""
	.align	4
.nv.constant0._Z8myKernelPi:
	.zero		904


//--------------------- SYMBOLS --------------------------

	.type		.nv.reservedSmem.offset0,@object
	.size		.nv.reservedSmem.offset0,0x4
	.type		vprintf,@function
